//
// Generated by NVIDIA NVVM Compiler
//
// Compiler Build ID: CL-36424714
// Cuda compilation tools, release 13.0, V13.0.88
// Based on NVVM 20.0.0
//

.version 9.0
.target sm_100
.address_size 64

	// .globl	_Z23gpu_kernel_no_branchingPiS_

.visible .entry _Z23gpu_kernel_no_branchingPiS_(
	.param .u64 .ptr .align 1 _Z23gpu_kernel_no_branchingPiS__param_0,
	.param .u64 .ptr .align 1 _Z23gpu_kernel_no_branchingPiS__param_1
)
{
	.reg .b32 	%r<7>;
	.reg .b64 	%rd<8>;

	ld.param.u64 	%rd1, [_Z23gpu_kernel_no_branchingPiS__param_0];
	ld.param.u64 	%rd2, [_Z23gpu_kernel_no_branchingPiS__param_1];
	cvta.to.global.u64 	%rd3, %rd2;
	cvta.to.global.u64 	%rd4, %rd1;
	mov.u32 	%r1, %tid.x;
	mov.u32 	%r2, %ctaid.x;
	mov.u32 	%r3, %ntid.x;
	mad.lo.s32 	%r4, %r2, %r3, %r1;
	mul.wide.s32 	%rd5, %r4, 4;
	add.s64 	%rd6, %rd4, %rd5;
	ld.global.u32 	%r5, [%rd6];
	and.b32  	%r6, %r5, 1;
	add.s64 	%rd7, %rd3, %rd5;
	st.global.u32 	[%rd7], %r6;
	ret;

}
	// .globl	_Z20gpu_kernel_branchingPiS_
.visible .entry _Z20gpu_kernel_branchingPiS_(
	.param .u64 .ptr .align 1 _Z20gpu_kernel_branchingPiS__param_0,
	.param .u64 .ptr .align 1 _Z20gpu_kernel_branchingPiS__param_1
)
{
	.reg .pred 	%p<3>;
	.reg .b32 	%r<9>;
	.reg .b64 	%rd<11>;

	ld.param.u64 	%rd2, [_Z20gpu_kernel_branchingPiS__param_0];
	ld.param.u64 	%rd3, [_Z20gpu_kernel_branchingPiS__param_1];
	cvta.to.global.u64 	%rd1, %rd3;
	cvta.to.global.u64 	%rd4, %rd2;
	mov.u32 	%r2, %tid.x;
	mov.u32 	%r3, %ctaid.x;
	mov.u32 	%r4, %ntid.x;
	mad.lo.s32 	%r1, %r3, %r4, %r2;
	mul.wide.s32 	%rd5, %r1, 4;
	add.s64 	%rd6, %rd4, %rd5;
	ld.global.u32 	%r5, [%rd6];
	and.b32  	%r6, %r5, 1;
	setp.eq.b32 	%p1, %r6, 1;
	not.pred 	%p2, %p1;
	@%p2 bra 	$L__BB1_2;
	add.s64 	%rd8, %rd1, %rd5;
	mov.b32 	%r7, 1;
	st.global.u32 	[%rd8], %r7;
	bra.uni 	$L__BB1_3;
$L__BB1_2:
	add.s64 	%rd10, %rd1, %rd5;
	mov.b32 	%r8, 0;
	st.global.u32 	[%rd10], %r8;
$L__BB1_3:
	ret;

}


// ===== COMPILED SASS (sm_100) =====

	.target	sm_100

	.elftype	@"ET_EXEC"


//--------------------- .note.nv.tkinfo           --------------------------
	.section	.note.nv.tkinfo,"",@"SHT_NOTE"
	.sectionflags	@"SHF_NOTE_NV_TKINFO"
	.tkinfo
        /*0018*/ 	.word	0x00000002
        /*0030*/ 	.string	""
        /*0030*/ 	.string	"ptxas"
        /*0030*/ 	.string	"Cuda compilation tools, release 13.0, V13.0.88"
        /*0030*/ 	.string	"Build cuda_13.0.r13.0/compiler.36424714_0"
        /*0030*/ 	.string	"-arch sm_100 -m 64 "



//--------------------- .note.nv.cuinfo           --------------------------
	.section	.note.nv.cuinfo,"",@"SHT_NOTE"
	.sectionflags	@"SHF_NOTE_NV_CUINFO"
        /*0018*/ 	.short	0x0002
        /*001a*/ 	.short	0x0064
        /*001c*/ 	.short	0x0082
	.zero		2


//--------------------- .nv.info                  --------------------------
	.section	.nv.info,"",@"SHT_CUDA_INFO"
	.align	4


	//----- nvinfo : EIATTR_REGCOUNT
	.align		4
        /*0000*/ 	.byte	0x04, 0x2f
        /*0002*/ 	.short	(.L_1 - .L_0)
	.align		4
.L_0:
        /*0004*/ 	.word	index@(_Z23gpu_kernel_no_branchingPiS_)
        /*0008*/ 	.word	0x0000000a


	//----- nvinfo : EIATTR_FRAME_SIZE
	.align		4
.L_1:
        /*000c*/ 	.byte	0x04, 0x11
        /*000e*/ 	.short	(.L_3 - .L_2)
	.align		4
.L_2:
        /*0010*/ 	.word	index@(_Z23gpu_kernel_no_branchingPiS_)
        /*0014*/ 	.word	0x00000000


	//----- nvinfo : EIATTR_REGCOUNT
	.align		4
.L_3:
        /*0018*/ 	.byte	0x04, 0x2f
        /*001a*/ 	.short	(.L_5 - .L_4)
	.align		4
.L_4:
        /*001c*/ 	.word	index@(_Z20gpu_kernel_branchingPiS_)
        /*0020*/ 	.word	0x0000000c


	//----- nvinfo : EIATTR_FRAME_SIZE
	.align		4
.L_5:
        /*0024*/ 	.byte	0x04, 0x11
        /*0026*/ 	.short	(.L_7 - .L_6)
	.align		4
.L_6:
        /*0028*/ 	.word	index@(_Z20gpu_kernel_branchingPiS_)
        /*002c*/ 	.word	0x00000000


	//----- nvinfo : EIATTR_MIN_STACK_SIZE
	.align		4
.L_7:
        /*0030*/ 	.byte	0x04, 0x12
        /*0032*/ 	.short	(.L_9 - .L_8)
	.align		4
.L_8:
        /*0034*/ 	.word	index@(_Z20gpu_kernel_branchingPiS_)
        /*0038*/ 	.word	0x00000000


	//----- nvinfo : EIATTR_MIN_STACK_SIZE
	.align		4
.L_9:
        /*003c*/ 	.byte	0x04, 0x12
        /*003e*/ 	.short	(.L_11 - .L_10)
	.align		4
.L_10:
        /*0040*/ 	.word	index@(_Z23gpu_kernel_no_branchingPiS_)
        /*0044*/ 	.word	0x00000000
.L_11:


//--------------------- .nv.compat                --------------------------
	.section	.nv.compat,"",@"SHT_CUDA_COMPAT_INFO"
	.align	4
        /*0000*/ 	.byte	0x02, 0x09, 0x00, 0x00, 0x02, 0x02, 0x01, 0x00, 0x02, 0x05, 0x05, 0x00, 0x03, 0x07, 0x01, 0x01
        /*0010*/ 	.byte	0x02, 0x03, 0x00, 0x00, 0x02, 0x06, 0x01, 0x00, 0x04, 0x0b, 0x08, 0x00, 0x09, 0x00, 0x00, 0x00
        /*0020*/ 	.byte	0x00, 0x00, 0x00, 0x00


//--------------------- .nv.info._Z20gpu_kernel_branchingPiS_ --------------------------
	.section	.nv.info._Z20gpu_kernel_branchingPiS_,"",@"SHT_CUDA_INFO"
	.sectionflags	@""
	.align	4


	//----- nvinfo : EIATTR_CUDA_API_VERSION
	.align		4
        /*0000*/ 	.byte	0x04, 0x37
        /*0002*/ 	.short	(.L_13 - .L_12)
.L_12:
        /*0004*/ 	.word	0x00000082


	//----- nvinfo : EIATTR_KPARAM_INFO
	.align		4
.L_13:
        /*0008*/ 	.byte	0x04, 0x17
        /*000a*/ 	.short	(.L_15 - .L_14)
.L_14:
        /*000c*/ 	.word	0x00000000
        /*0010*/ 	.short	0x0001
        /*0012*/ 	.short	0x0008
        /*0014*/ 	.byte	0x00, 0xf5, 0x21, 0x00


	//----- nvinfo : EIATTR_KPARAM_INFO
	.align		4
.L_15:
        /*0018*/ 	.byte	0x04, 0x17
        /*001a*/ 	.short	(.L_17 - .L_16)
.L_16:
        /*001c*/ 	.word	0x00000000
        /*0020*/ 	.short	0x0000
        /*0022*/ 	.short	0x0000
        /*0024*/ 	.byte	0x00, 0xf5, 0x21, 0x00


	//----- nvinfo : EIATTR_SPARSE_MMA_MASK
	.align		4
.L_17:
        /*0028*/ 	.byte	0x03, 0x50
        /*002a*/ 	.short	0x0000


	//----- nvinfo : EIATTR_MAXREG_COUNT
	.align		4
        /*002c*/ 	.byte	0x03, 0x1b
        /*002e*/ 	.short	0x00ff


	//----- nvinfo : EIATTR_MERCURY_ISA_VERSION
	.align		4
        /*0030*/ 	.byte	0x03, 0x5f
        /*0032*/ 	.short	0x0101


	//----- nvinfo : EIATTR_VRC_CTA_INIT_COUNT
	.align		4
        /*0034*/ 	.byte	0x02, 0x4a
	.zero		1
	.zero		1


	//----- nvinfo : EIATTR_EXIT_INSTR_OFFSETS
	.align		4
        /*0038*/ 	.byte	0x04, 0x1c
        /*003a*/ 	.short	(.L_19 - .L_18)


	//   ....[0]....
.L_18:
        /*003c*/ 	.word	0x000000f0


	//   ....[1]....
        /*0040*/ 	.word	0x00000130


	//----- nvinfo : EIATTR_CBANK_PARAM_SIZE
	.align		4
.L_19:
        /*0044*/ 	.byte	0x03, 0x19
        /*0046*/ 	.short	0x0010


	//----- nvinfo : EIATTR_PARAM_CBANK
	.align		4
        /*0048*/ 	.byte	0x04, 0x0a
        /*004a*/ 	.short	(.L_21 - .L_20)
	.align		4
.L_20:
        /*004c*/ 	.word	index@(.nv.constant0._Z20gpu_kernel_branchingPiS_)
        /*0050*/ 	.short	0x0380
        /*0052*/ 	.short	0x0010


	//----- nvinfo : EIATTR_SW_WAR
	.align		4
.L_21:
        /*0054*/ 	.byte	0x04, 0x36
        /*0056*/ 	.short	(.L_23 - .L_22)
.L_22:
        /*0058*/ 	.word	0x00000008
.L_23:


//--------------------- .nv.info._Z23gpu_kernel_no_branchingPiS_ --------------------------
	.section	.nv.info._Z23gpu_kernel_no_branchingPiS_,"",@"SHT_CUDA_INFO"
	.sectionflags	@""
	.align	4


	//----- nvinfo : EIATTR_CUDA_API_VERSION
	.align		4
        /*0000*/ 	.byte	0x04, 0x37
        /*0002*/ 	.short	(.L_25 - .L_24)
.L_24:
        /*0004*/ 	.word	0x00000082


	//----- nvinfo : EIATTR_KPARAM_INFO
	.align		4
.L_25:
        /*0008*/ 	.byte	0x04, 0x17
        /*000a*/ 	.short	(.L_27 - .L_26)
.L_26:
        /*000c*/ 	.word	0x00000000
        /*0010*/ 	.short	0x0001
        /*0012*/ 	.short	0x0008
        /*0014*/ 	.byte	0x00, 0xf5, 0x21, 0x00


	//----- nvinfo : EIATTR_KPARAM_INFO
	.align		4
.L_27:
        /*0018*/ 	.byte	0x04, 0x17
        /*001a*/ 	.short	(.L_29 - .L_28)
.L_28:
        /*001c*/ 	.word	0x00000000
        /*0020*/ 	.short	0x0000
        /*0022*/ 	.short	0x0000
        /*0024*/ 	.byte	0x00, 0xf5, 0x21, 0x00


	//----- nvinfo : EIATTR_SPARSE_MMA_MASK
	.align		4
.L_29:
        /*0028*/ 	.byte	0x03, 0x50
        /*002a*/ 	.short	0x0000


	//----- nvinfo : EIATTR_MAXREG_COUNT
	.align		4
        /*002c*/ 	.byte	0x03, 0x1b
        /*002e*/ 	.short	0x00ff


	//----- nvinfo : EIATTR_MERCURY_ISA_VERSION
	.align		4
        /*0030*/ 	.byte	0x03, 0x5f
        /*0032*/ 	.short	0x0101


	//----- nvinfo : EIATTR_VRC_CTA_INIT_COUNT
	.align		4
        /*0034*/ 	.byte	0x02, 0x4a
	.zero		1
	.zero		1


	//----- nvinfo : EIATTR_EXIT_INSTR_OFFSETS
	.align		4
        /*0038*/ 	.byte	0x04, 0x1c
        /*003a*/ 	.short	(.L_31 - .L_30)


	//   ....[0]....
.L_30:
        /*003c*/ 	.word	0x000000d0


	//----- nvinfo : EIATTR_CBANK_PARAM_SIZE
	.align		4
.L_31:
        /*0040*/ 	.byte	0x03, 0x19
        /*0042*/ 	.short	0x0010


	//----- nvinfo : EIATTR_PARAM_CBANK
	.align		4
        /*0044*/ 	.byte	0x04, 0x0a
        /*0046*/ 	.short	(.L_33 - .L_32)
	.align		4
.L_32:
        /*0048*/ 	.word	index@(.nv.constant0._Z23gpu_kernel_no_branchingPiS_)
        /*004c*/ 	.short	0x0380
        /*004e*/ 	.short	0x0010


	//----- nvinfo : EIATTR_SW_WAR
	.align		4
.L_33:
        /*0050*/ 	.byte	0x04, 0x36
        /*0052*/ 	.short	(.L_35 - .L_34)
.L_34:
        /*0054*/ 	.word	0x00000008
.L_35:


//--------------------- .nv.callgraph             --------------------------
	.section	.nv.callgraph,"",@"SHT_CUDA_CALLGRAPH"
	.align	4
	.sectionentsize	8
	.align		4
        /*0000*/ 	.word	0x00000000
	.align		4
        /*0004*/ 	.word	0xffffffff
	.align		4
        /*0008*/ 	.word	0x00000000
	.align		4
        /*000c*/ 	.word	0xfffffffe
	.align		4
        /*0010*/ 	.word	0x00000000
	.align		4
        /*0014*/ 	.word	0xfffffffd
	.align		4
        /*0018*/ 	.word	0x00000000
	.align		4
        /*001c*/ 	.word	0xfffffffc


//--------------------- .text._Z20gpu_kernel_branchingPiS_ --------------------------
	.section	.text._Z20gpu_kernel_branchingPiS_,"ax",@progbits
	.align	128
        .global         _Z20gpu_kernel_branchingPiS_
        .type           _Z20gpu_kernel_branchingPiS_,@function
        .size           _Z20gpu_kernel_branchingPiS_,(.L_x_2 - _Z20gpu_kernel_branchingPiS_)
        .other          _Z20gpu_kernel_branchingPiS_,@"STO_CUDA_ENTRY STV_DEFAULT"
_Z20gpu_kernel_branchingPiS_:
.text._Z20gpu_kernel_branchingPiS_:
[----:B------:R-:W-:Y:S01]  /*0000*/  LDC R1, c[0x0][0x37c] ;  /* 0x0000df00ff017b82 */ /* 0x000fe20000000800 */
[----:B------:R-:W0:Y:S07]  /*0010*/  S2R R7, SR_TID.X ;  /* 0x0000000000077919 */ /* 0x000e2e0000002100 */
[----:B------:R-:W0:Y:S01]  /*0020*/  S2UR UR6, SR_CTAID.X ;  /* 0x00000000000679c3 */ /* 0x000e220000002500 */
[----:B------:R-:W1:Y:S07]  /*0030*/  LDCU.64 UR4, c[0x0][0x358] ;  /* 0x00006b00ff0477ac */ /* 0x000e6e0008000a00 */
[----:B------:R-:W0:Y:S08]  /*0040*/  LDC R0, c[0x0][0x360] ;  /* 0x0000d800ff007b82 */ /* 0x000e300000000800 */
[----:B------:R-:W2:Y:S01]  /*0050*/  LDC.64 R2, c[0x0][0x380] ;  /* 0x0000e000ff027b82 */ /* 0x000ea20000000a00 */
[----:B0-----:R-:W-:-:S04]  /*0060*/  IMAD R7, R0, UR6, R7 ;  /* 0x0000000600077c24 */ /* 0x001fc8000f8e0207 */
[----:B--2---:R-:W-:-:S06]  /*0070*/  IMAD.WIDE R2, R7, 0x4, R2 ;  /* 0x0000000407027825 */ /* 0x004fcc00078e0202 */
[----:B-1----:R-:W2:Y:S02]  /*0080*/  LDG.E R2, desc[UR4][R2.64] ;  /* 0x0000000402027981 */ /* 0x002ea4000c1e1900 */
[----:B--2---:R-:W-:-:S04]  /*0090*/  LOP3.LUT R0, R2, 0x1, RZ, 0xc0, !PT ;  /* 0x0000000102007812 */ /* 0x004fc800078ec0ff */
[----:B------:R-:W-:-:S13]  /*00a0*/  ISETP.NE.U32.AND P0, PT, R0, 0x1, PT ;  /* 0x000000010000780c */ /* 0x000fda0003f05070 */
[----:B------:R-:W0:Y:S01]  /*00b0*/  @!P0 LDC.64 R4, c[0x0][0x388] ;  /* 0x0000e200ff048b82 */ /* 0x000e220000000a00 */
[----:B------:R-:W-:Y:S01]  /*00c0*/  @!P0 MOV R9, 0x1 ;  /* 0x0000000100098802 */ /* 0x000fe20000000f00 */
[----:B0-----:R-:W-:-:S05]  /*00d0*/  @!P0 IMAD.WIDE R4, R7, 0x4, R4 ;  /* 0x0000000407048825 */ /* 0x001fca00078e0204 */
[----:B------:R0:W-:Y:S01]  /*00e0*/  @!P0 STG.E desc[UR4][R4.64], R9 ;  /* 0x0000000904008986 */ /* 0x0001e2000c101904 */
[----:B------:R-:W-:Y:S05]  /*00f0*/  @!P0 EXIT ;  /* 0x000000000000894d */ /* 0x000fea0003800000 */
[----:B------:R-:W1:Y:S02]  /*0100*/  LDC.64 R2, c[0x0][0x388] ;  /* 0x0000e200ff027b82 */ /* 0x000e640000000a00 */
[----:B-1----:R-:W-:-:S05]  /*0110*/  IMAD.WIDE R2, R7, 0x4, R2 ;  /* 0x0000000407027825 */ /* 0x002fca00078e0202 */
[----:B------:R-:W-:Y:S01]  /*0120*/  STG.E desc[UR4][R2.64], RZ ;  /* 0x000000ff02007986 */ /* 0x000fe2000c101904 */
[----:B------:R-:W-:Y:S05]  /*0130*/  EXIT ;  /* 0x000000000000794d */ /* 0x000fea0003800000 */
.L_x_0:
[----:B------:R-:W-:-:S00]  /*0140*/  BRA `(.L_x_0) ;  /* 0xfffffffc00fc7947 */ /* 0x000fc0000383ffff */
[----:B------:R-:W-:-:S00]  /*0150*/  NOP ;  /* 0x0000000000007918 */ /* 0x000fc00000000000 */
        /* <DEDUP_REMOVED lines=10> */
.L_x_2:


//--------------------- .text._Z23gpu_kernel_no_branchingPiS_ --------------------------
	.section	.text._Z23gpu_kernel_no_branchingPiS_,"ax",@progbits
	.align	128
        .global         _Z23gpu_kernel_no_branchingPiS_
        .type           _Z23gpu_kernel_no_branchingPiS_,@function
        .size           _Z23gpu_kernel_no_branchingPiS_,(.L_x_3 - _Z23gpu_kernel_no_branchingPiS_)
        .other          _Z23gpu_kernel_no_branchingPiS_,@"STO_CUDA_ENTRY STV_DEFAULT"
_Z23gpu_kernel_no_branchingPiS_:
.text._Z23gpu_kernel_no_branchingPiS_:
[----:B------:R-:W-:Y:S01]  /*0000*/  LDC R1, c[0x0][0x37c] ;  /* 0x0000df00ff017b82 */ /* 0x000fe20000000800 */
[----:B------:R-:W0:Y:S07]  /*0010*/  S2R R7, SR_TID.X ;  /* 0x0000000000077919 */ /* 0x000e2e0000002100 */
[----:B------:R-:W0:Y:S01]  /*0020*/  S2UR UR6, SR_CTAID.X ;  /* 0x00000000000679c3 */ /* 0x000e220000002500 */
[----:B------:R-:W1:Y:S07]  /*0030*/  LDCU.64 UR4, c[0x0][0x358] ;  /* 0x00006b00ff0477ac */ /* 0x000e6e0008000a00 */
[----:B------:R-:W0:Y:S08]  /*0040*/  LDC R0, c[0x0][0x360] ;  /* 0x0000d800ff007b82 */ /* 0x000e300000000800 */
[----:B------:R-:W2:Y:S08]  /*0050*/  LDC.64 R2, c[0x0][0x380] ;  /* 0x0000e000ff027b82 */ /* 0x000eb00000000a00 */
[----:B------:R-:W3:Y:S01]  /*0060*/  LDC.64 R4, c[0x0][0x388] ;  /* 0x0000e200ff047b82 */ /* 0x000ee20000000a00 */
[----:B0-----:R-:W-:-:S04]  /*0070*/  IMAD R7, R0, UR6, R7 ;  /* 0x0000000600077c24 */ /* 0x001fc8000f8e0207 */
[----:B--2---:R-:W-:-:S06]  /*0080*/  IMAD.WIDE R2, R7, 0x4, R2 ;  /* 0x0000000407027825 */ /* 0x004fcc00078e0202 */
[----:B-1----:R-:W2:Y:S01]  /*0090*/  LDG.E R2, desc[UR4][R2.64] ;  /* 0x0000000402027981 */ /* 0x002ea2000c1e1900 */
[----:B---3--:R-:W-:Y:S01]  /*00a0*/  IMAD.WIDE R4, R7, 0x4, R4 ;  /* 0x0000000407047825 */ /* 0x008fe200078e0204 */
[----:B--2---:R-:W-:-:S05]  /*00b0*/  LOP3.LUT R7, R2, 0x1, RZ, 0xc0, !PT ;  /* 0x0000000102077812 */ /* 0x004fca00078ec0ff */
[----:B------:R-:W-:Y:S01]  /*00c0*/  STG.E desc[UR4][R4.64], R7 ;  /* 0x0000000704007986 */ /* 0x000fe2000c101904 */
[----:B------:R-:W-:Y:S05]  /*00d0*/  EXIT ;  /* 0x000000000000794d */ /* 0x000fea0003800000 */
.L_x_1:
        /* <DEDUP_REMOVED lines=10> */
.L_x_3:


//--------------------- .nv.shared.reserved.0     --------------------------
	.section	.nv.shared.reserved.0,"aw",@nobits
	.weak		__nv_reservedSMEM_offset_0_alias
	.size		__nv_reservedSMEM_offset_0_alias, 0, 64
	.other		__nv_reservedSMEM_offset_0_alias,@"STO_CUDA_RESERVED_SHARED STV_DEFAULT"
__nv_reservedSMEM_offset_0_alias:
	.zero		0
	.zero		64


//--------------------- .nv.constant0._Z20gpu_kernel_branchingPiS_ --------------------------
	.section	.nv.constant0._Z20gpu_kernel_branchingPiS_,"a",@progbits
	.sectionflags	@""
	.align	4
.nv.constant0._Z20gpu_kernel_branchingPiS_:
	.zero		912


//--------------------- .nv.constant0._Z23gpu_kernel_no_branchingPiS_ --------------------------
	.section	.nv.constant0._Z23gpu_kernel_no_branchingPiS_,"a",@progbits
	.sectionflags	@""
	.align	4
.nv.constant0._Z23gpu_kernel_no_branchingPiS_:
	.zero		912


//--------------------- SYMBOLS --------------------------

	.type		.nv.reservedSmem.offset0,@object
	.size		.nv.reservedSmem.offset0,0x4
